.version 8.0
.target sm_90
.address_size 64

.extern.shared.align 1 .b8 global_smem[];

.visible .entry triton_kernel_0d1d2d3d(
	.param .u64 triton_kernel_0d1d2d3d_param_0,
	.param .u64 triton_kernel_0d1d2d3d_param_1,
	.param .u64 triton_kernel_0d1d2d3d_param_2,
	.param .u64 triton_kernel_0d1d2d3d_param_3
)
.maxntid 256, 1, 1
{
	.reg .pred 	%p<48>;
	.reg .f32 	%f<133>;
	.reg .b16 	%rs<9>;
	.reg .b32 	%r<120>;
	.reg .b64 	%rd<19>;

    .reg .u64 %aptr, %bptr, %cptr, %optr;

	ld.param.u64 	%aptr, [triton_kernel_0d1d2d3d_param_0];
	ld.param.u64 	%bptr, [triton_kernel_0d1d2d3d_param_1];
	ld.param.u64 	%cptr, [triton_kernel_0d1d2d3d_param_2];
	ld.param.u64 	%optr, [triton_kernel_0d1d2d3d_param_3];

    .reg.u32 %thread_id;
	mov.u32 	%thread_id, %tid.x;
    .reg.u32 %warp_id;
	shr.u32 	%warp_id, %thread_id, 5;

    .reg.u32 %thread_id_x8;
	shl.b32 	%thread_id_x8, %thread_id, 3;
    .reg.u32 %blkid;
	mov.u32 %blkid, %ctaid.x;

    // each thread handles 8 elements
	mov.f32 	%f125, 0f00000000;
	mov.f32 	%f126, %f125;
	mov.f32 	%f127, %f125;
	mov.f32 	%f128, %f125;
	mov.f32 	%f129, %f125;
	mov.f32 	%f130, %f125;
	mov.f32 	%f131, %f125;
	mov.f32 	%f132, %f125;

    .reg.u32 %roffset;
	mov.u32 	%roffset, 0;
	mad.lo.s32 	%r4, %blkid, 50272, %thread_id_x8;

LOOP1:
	add.s32 	%r28, %thread_id_x8, %roffset;
	setp.lt.u32 	%p1, %r28, 50272;

	add.s32 	%r29, %r4, %roffset;
	add.s32 	%r30, %r29, 4;

	mul.wide.s32 	%rd7, %r29, 4;
	mul.wide.s32 	%rd8, %r30, 4;

	add.s64 	%rd5, %aptr, %rd7;
	add.s64 	%rd6, %aptr, %rd8;

	mov.u32 %r12, 0x0;
	mov.u32 %r13, 0x0;
	mov.u32 %r14, 0x0;
	mov.u32 %r15, 0x0;
	@%p1 ld.global.L1::evict_last.v4.b32 {%r12, %r13, %r14, %r15}, [%rd5];

	mov.u32 %r20, 0x0;
	mov.u32 %r21, 0x0;
	mov.u32 %r22, 0x0;
	mov.u32 %r23, 0x0;
	@%p1 ld.global.L1::evict_last.v4.b32 {%r20, %r21, %r22, %r23}, [%rd6];

	mov.b32 	%f27, %r15;
	mov.b32 	%f28, %r14;
	mov.b32 	%f29, %r13;
	mov.b32 	%f30, %r12;
	mov.b32 	%f31, %r23;
	mov.b32 	%f32, %r22;
	mov.b32 	%f33, %r21;
	mov.b32 	%f34, %r20;
	selp.f32 	%f35, %f34, 0f80000000, %p1;
	selp.f32 	%f36, %f33, 0f80000000, %p1;
	selp.f32 	%f37, %f32, 0f80000000, %p1;
	selp.f32 	%f38, %f31, 0f80000000, %p1;
	selp.f32 	%f39, %f30, 0f80000000, %p1;
	selp.f32 	%f40, %f29, 0f80000000, %p1;
	selp.f32 	%f41, %f28, 0f80000000, %p1;
	selp.f32 	%f42, %f27, 0f80000000, %p1;
	add.f32 	%f128, %f128, %f42;
	add.f32 	%f127, %f127, %f41;
	add.f32 	%f126, %f126, %f40;
	add.f32 	%f125, %f125, %f39;
	add.f32 	%f132, %f132, %f38;
	add.f32 	%f131, %f131, %f37;
	add.f32 	%f130, %f130, %f36;
	add.f32 	%f129, %f129, %f35;
	add.s32 	%r6, %roffset, 2048;
	setp.lt.u32 	%p11, %roffset, 48224; // 48224 = 50272 - RBLOCK
	mov.u32 	%roffset, %r6;
	@%p11 bra 	LOOP1;

    // start doing the reduction
    .reg.b32 %lane_id;
	and.b32  	%lane_id, %thread_id, 31;

    // inside thread accumulation
	add.f32 	%f43, %f125, %f126;
	add.f32 	%f44, %f127, %f43;
	add.f32 	%f45, %f128, %f44;
	add.f32 	%f46, %f129, %f45;
	add.f32 	%f47, %f130, %f46;
	add.f32 	%f48, %f131, %f47;
	add.f32 	%f49, %f132, %f48;

    // intra warp shuffle (total 5 rounds)
    // round 1
	mov.b32 	%r40, %f49;
	shfl.sync.bfly.b32	%r41, %r40, 16, 31, -1;
	mov.b32 	%f50, %r41;
	add.f32 	%f51, %f49, %f50;

    // round 2
	mov.b32 	%r42, %f51;
	shfl.sync.bfly.b32	%r43, %r42, 8, 31, -1;
	mov.b32 	%f52, %r43;
	add.f32 	%f53, %f51, %f52;

    // round 3
	mov.b32 	%r44, %f53;
	shfl.sync.bfly.b32	%r45, %r44, 4, 31, -1;
	mov.b32 	%f54, %r45;
	add.f32 	%f55, %f53, %f54;

    // round 4
	mov.b32 	%r46, %f55;
	shfl.sync.bfly.b32	%r47, %r46, 2, 31, -1;
	mov.b32 	%f56, %r47;
	add.f32 	%f57, %f55, %f56;

    // round 5
	mov.b32 	%r48, %f57;
	shfl.sync.bfly.b32	%r49, %r48, 1, 31, -1;
	mov.b32 	%f58, %r49;
	add.f32 	%f59, %f57, %f58;

    // lane0 of each warp write the result to shared memory
	setp.eq.s32 	%p12, %lane_id, 0;
	shl.b32 	%r50, %warp_id, 2;
	mov.u32 	%r51, global_smem;
	add.s32 	%r31, %r51, %r50;
	mov.b32 	%r32, %f59;
	@%p12 st.shared.b32 [%r31], %r32;
	bar.sync 	0;

    // only the first 8 threads will do the inter warp shuffle
	setp.lt.s32 	%p13, %thread_id, 8;
	shl.b32 	%r52, %thread_id, 2;
	add.s32 	%r34, %r51, %r52;
	@%p13 ld.shared.b32 %r33, [ %r34 + 0 ];

    // inter warp shuffle (total 3 rounds)
	mov.b32 	%f60, %r33;
	shfl.sync.bfly.b32	%r53, %r33, 4, 31, -1;
	mov.b32 	%f61, %r53;
	add.f32 	%f62, %f60, %f61;

	mov.b32 	%r54, %f62;
	shfl.sync.bfly.b32	%r55, %r54, 2, 31, -1;
	mov.b32 	%f63, %r55;
	add.f32 	%f64, %f62, %f63;

	mov.b32 	%r56, %f64;
	shfl.sync.bfly.b32	%r57, %r56, 1, 31, -1;
	mov.b32 	%f65, %r57;
	add.f32 	%f66, %f64, %f65;

    // %f66 is the row_sum. But only the first 8 threads have it.
    // other threads contains undefined data in %f66.
    // Leverage the shared memory to broadcast the row_sum to all threads
    // in the block.
	and.b32  	%r58, %thread_id, 7;
	setp.eq.s32 	%p15, %r58, 0;
	and.pred  	%p14, %p13, %p15;
	mov.b32 	%r36, %f66;
	@%p14 st.shared.b32 [ %r34 + 0 ], %r36;
	bar.sync 	0;
    .reg.f32 %row_sum;
	ld.shared.f32 	%row_sum, [global_smem];

	mov.b32 	%r63, 0;
    .reg.f32 %neg_row_sum;
	neg.f32 	%neg_row_sum, %row_sum;

	mov.u32 	%roffset, 0;

LOOP2:
	add.s32 	%r111, %thread_id_x8, %roffset;
	setp.lt.u32 	%p16, %r111, 50272;

	add.s32 	%r112, %r4, %roffset;
	add.s32 	%r113, %r112, 4;
	mul.wide.s32 	%rd16, %r112, 4;
	add.s64 	%rd9, %aptr, %rd16;
	mul.wide.s32 	%rd17, %r113, 4;
	add.s64 	%rd10, %aptr, %rd17;

    // load a
	mov.u32 %r59, 0x0;
	mov.u32 %r60, 0x0;
	mov.u32 %r61, 0x0;
	mov.u32 %r62, 0x0;
	@%p16 ld.global.L1::evict_first.v4.b32 { %r59, %r60, %r61, %r62 }, [ %rd9 + 0 ];

    // Why removing the following 4 lines of nop cause perf change from
    // 6.04ms to 6.67ms?
	@!%p16 mov.u32 %r59, %r63;
	@!%p16 mov.u32 %r60, %r63;
	@!%p16 mov.u32 %r61, %r63;
	@!%p16 mov.u32 %r62, %r63;

	mov.u32 %r67, 0x0;
	mov.u32 %r68, 0x0;
	mov.u32 %r69, 0x0;
	mov.u32 %r70, 0x0;
	@%p16 ld.global.L1::evict_first.v4.b32 { %r67, %r68, %r69, %r70 }, [ %rd10 + 0 ];
	@!%p16 mov.u32 %r67, %r63;
	@!%p16 mov.u32 %r68, %r63;
	@!%p16 mov.u32 %r69, %r63;
	@!%p16 mov.u32 %r70, %r63;

    // load b
	add.s64 	%rd11, %bptr, %rd16;
	add.s64 	%rd12, %bptr, %rd17;
	mov.u32 %r75, 0x0;
	mov.u32 %r76, 0x0;
	mov.u32 %r77, 0x0;
	mov.u32 %r78, 0x0;
	@%p16 ld.global.L1::evict_first.v4.b32 { %r75, %r76, %r77, %r78 }, [ %rd11 + 0 ];
	@!%p16 mov.u32 %r75, %r63;
	@!%p16 mov.u32 %r76, %r63;
	@!%p16 mov.u32 %r77, %r63;
	@!%p16 mov.u32 %r78, %r63;

	mov.u32 %r83, 0x0;
	mov.u32 %r84, 0x0;
	mov.u32 %r85, 0x0;
	mov.u32 %r86, 0x0;
	@%p16 ld.global.L1::evict_first.v4.b32 { %r83, %r84, %r85, %r86 }, [ %rd12 + 0 ];
	@!%p16 mov.u32 %r83, %r63;
	@!%p16 mov.u32 %r84, %r63;
	@!%p16 mov.u32 %r85, %r63;
	@!%p16 mov.u32 %r86, %r63;

    // load c
	add.s64 	%rd13, %cptr, %rd16;
	add.s64 	%rd14, %cptr, %rd17;
	mov.u32 %r91, 0x0;
	mov.u32 %r92, 0x0;
	mov.u32 %r93, 0x0;
	mov.u32 %r94, 0x0;
	@%p16 ld.global.L1::evict_first.v4.b32 { %r91, %r92, %r93, %r94 }, [ %rd13 + 0 ];
	@!%p16 mov.u32 %r91, %r63;
	@!%p16 mov.u32 %r92, %r63;
	@!%p16 mov.u32 %r93, %r63;
	@!%p16 mov.u32 %r94, %r63;

	mov.b32 	%f83, %r91;
	mov.b32 	%f84, %r92;
	mov.b32 	%f85, %r93;
	mov.b32 	%f86, %r94;

	mov.u32 %r99, 0x0;
	mov.u32 %r100, 0x0;
	mov.u32 %r101, 0x0;
	mov.u32 %r102, 0x0;
	@%p16 ld.global.L1::evict_first.v4.b32 { %r99, %r100, %r101, %r102 }, [ %rd14 + 0 ];
	@!%p16 mov.u32 %r99, %r63;
	@!%p16 mov.u32 %r100, %r63;
	@!%p16 mov.u32 %r101, %r63;
	@!%p16 mov.u32 %r102, %r63;
	mov.b32 	%f87, %r99;
	mov.b32 	%f88, %r100;
	mov.b32 	%f89, %r101;
	mov.b32 	%f90, %r102;

	mul.f32 	%f68, %f83, 0f3FB8AA3B;
	ex2.approx.f32 %f67, %f68;
	mul.f32 	%f70, %f84, 0f3FB8AA3B;
	ex2.approx.f32 %f69, %f70;
	mul.f32 	%f72, %f85, 0f3FB8AA3B;
	ex2.approx.f32 %f71, %f72;
	mul.f32 	%f74, %f86, 0f3FB8AA3B;
	ex2.approx.f32 %f73, %f74;
	mul.f32 	%f76, %f87, 0f3FB8AA3B;
	ex2.approx.f32 %f75, %f76;
	mul.f32 	%f78, %f88, 0f3FB8AA3B;
	ex2.approx.f32 %f77, %f78;
	mul.f32 	%f80, %f89, 0f3FB8AA3B;
	ex2.approx.f32 %f79, %f80;
	mul.f32 	%f82, %f90, 0f3FB8AA3B;
	ex2.approx.f32 %f81, %f82;

	mov.b32 	%f91, %r59;
	mov.b32 	%f92, %r60;
	mov.b32 	%f93, %r76;
	mov.b32 	%f94, %r75;
	fma.rn.f32 	%f96, %neg_row_sum, %f69, %f92;
	fma.rn.f32 	%f98, %neg_row_sum, %f67, %f91;
	add.f32 	%f99, %f98, %f94;
	add.f32 	%f100, %f96, %f93;
	cvt.rn.f16.f32 	%rs1, %f100;
	cvt.rn.f16.f32 	%rs2, %f99;
	mov.b32 	%r114, {%rs2, %rs1};

	mov.b32 	%f101, %r61;
	mov.b32 	%f102, %r62;
	mov.b32 	%f103, %r78;
	mov.b32 	%f104, %r77;
	fma.rn.f32 	%f105, %neg_row_sum, %f73, %f102;
	fma.rn.f32 	%f106, %neg_row_sum, %f71, %f101;
	add.f32 	%f107, %f106, %f104;
	add.f32 	%f108, %f105, %f103;
	cvt.rn.f16.f32 	%rs3, %f108;
	cvt.rn.f16.f32 	%rs4, %f107;
	mov.b32 	%r115, {%rs4, %rs3};

	mov.b32 	%f109, %r67;
	mov.b32 	%f110, %r68;
	mov.b32 	%f111, %r84;
	mov.b32 	%f112, %r83;
	fma.rn.f32 	%f113, %neg_row_sum, %f77, %f110;
	fma.rn.f32 	%f114, %neg_row_sum, %f75, %f109;
	add.f32 	%f115, %f114, %f112;
	add.f32 	%f116, %f113, %f111;
	cvt.rn.f16.f32 	%rs5, %f116;
	cvt.rn.f16.f32 	%rs6, %f115;
	mov.b32 	%r116, {%rs6, %rs5};

	mov.b32 	%f117, %r69;
	mov.b32 	%f118, %r70;
	mov.b32 	%f119, %r86;
	mov.b32 	%f120, %r85;
	fma.rn.f32 	%f121, %neg_row_sum, %f81, %f118;
	fma.rn.f32 	%f122, %neg_row_sum, %f79, %f117;
	add.f32 	%f123, %f122, %f120;
	add.f32 	%f124, %f121, %f119;
	cvt.rn.f16.f32 	%rs7, %f124;
	cvt.rn.f16.f32 	%rs8, %f123;
	mov.b32 	%r117, {%rs8, %rs7};

	mul.wide.s32 	%rd18, %r112, 2;
	add.s64 	%rd15, %optr, %rd18;
	@%p16 st.global.v4.b32 [ %rd15 + 0 ], { %r114, %r115, %r116, %r117 };
	add.s32 	%r8, %roffset, 2048;
	setp.lt.u32 	%p47, %roffset, 48224;
	mov.u32 	%roffset, %r8;
	@%p47 bra 	LOOP2;
	ret;
}


// ===== COMPILED SASS (sm_100) =====

	.target	sm_100

	.elftype	@"ET_EXEC"


//--------------------- .note.nv.tkinfo           --------------------------
	.section	.note.nv.tkinfo,"",@"SHT_NOTE"
	.sectionflags	@"SHF_NOTE_NV_TKINFO"
	.tkinfo
        /*0018*/ 	.word	0x00000002
        /*0030*/ 	.string	""
        /*0030*/ 	.string	"ptxas"
        /*0030*/ 	.string	"Cuda compilation tools, release 13.0, V13.0.88"
        /*0030*/ 	.string	"Build cuda_13.0.r13.0/compiler.36424714_0"
        /*0030*/ 	.string	"-arch sm_100 "



//--------------------- .note.nv.cuinfo           --------------------------
	.section	.note.nv.cuinfo,"",@"SHT_NOTE"
	.sectionflags	@"SHF_NOTE_NV_CUINFO"
        /*0018*/ 	.short	0x0002
        /*001a*/ 	.short	0x005a
        /*001c*/ 	.short	0x0082
	.zero		2


//--------------------- .nv.info                  --------------------------
	.section	.nv.info,"",@"SHT_CUDA_INFO"
	.align	4


	//----- nvinfo : EIATTR_REGCOUNT
	.align		4
        /*0000*/ 	.byte	0x04, 0x2f
        /*0002*/ 	.short	(.L_1 - .L_0)
	.align		4
.L_0:
        /*0004*/ 	.word	index@(triton_kernel_0d1d2d3d)
        /*0008*/ 	.word	0x00000022


	//----- nvinfo : EIATTR_FRAME_SIZE
	.align		4
.L_1:
        /*000c*/ 	.byte	0x04, 0x11
        /*000e*/ 	.short	(.L_3 - .L_2)
	.align		4
.L_2:
        /*0010*/ 	.word	index@(triton_kernel_0d1d2d3d)
        /*0014*/ 	.word	0x00000000


	//----- nvinfo : EIATTR_MIN_STACK_SIZE
	.align		4
.L_3:
        /*0018*/ 	.byte	0x04, 0x12
        /*001a*/ 	.short	(.L_5 - .L_4)
	.align		4
.L_4:
        /*001c*/ 	.word	index@(triton_kernel_0d1d2d3d)
        /*0020*/ 	.word	0x00000000
.L_5:


//--------------------- .nv.compat                --------------------------
	.section	.nv.compat,"",@"SHT_CUDA_COMPAT_INFO"
	.align	4
        /*0000*/ 	.byte	0x02, 0x09, 0x00, 0x00, 0x02, 0x02, 0x01, 0x00, 0x02, 0x05, 0x05, 0x00, 0x03, 0x07, 0x01, 0x01
        /*0010*/ 	.byte	0x02, 0x03, 0x00, 0x00, 0x02, 0x06, 0x01, 0x00, 0x04, 0x0b, 0x08, 0x00, 0x01, 0x00, 0x00, 0x00
        /*0020*/ 	.byte	0x00, 0x00, 0x00, 0x00


//--------------------- .nv.info.triton_kernel_0d1d2d3d --------------------------
	.section	.nv.info.triton_kernel_0d1d2d3d,"",@"SHT_CUDA_INFO"
	.sectionflags	@""
	.align	4


	//----- nvinfo : EIATTR_CUDA_API_VERSION
	.align		4
        /*0000*/ 	.byte	0x04, 0x37
        /*0002*/ 	.short	(.L_7 - .L_6)
.L_6:
        /*0004*/ 	.word	0x00000082


	//----- nvinfo : EIATTR_KPARAM_INFO
	.align		4
.L_7:
        /*0008*/ 	.byte	0x04, 0x17
        /*000a*/ 	.short	(.L_9 - .L_8)
.L_8:
        /*000c*/ 	.word	0x00000000
        /*0010*/ 	.short	0x0003
        /*0012*/ 	.short	0x0018
        /*0014*/ 	.byte	0x00, 0xf0, 0x21, 0x00


	//----- nvinfo : EIATTR_KPARAM_INFO
	.align		4
.L_9:
        /*0018*/ 	.byte	0x04, 0x17
        /*001a*/ 	.short	(.L_11 - .L_10)
.L_10:
        /*001c*/ 	.word	0x00000000
        /*0020*/ 	.short	0x0002
        /*0022*/ 	.short	0x0010
        /*0024*/ 	.byte	0x00, 0xf0, 0x21, 0x00


	//----- nvinfo : EIATTR_KPARAM_INFO
	.align		4
.L_11:
        /*0028*/ 	.byte	0x04, 0x17
        /*002a*/ 	.short	(.L_13 - .L_12)
.L_12:
        /*002c*/ 	.word	0x00000000
        /*0030*/ 	.short	0x0001
        /*0032*/ 	.short	0x0008
        /*0034*/ 	.byte	0x00, 0xf0, 0x21, 0x00


	//----- nvinfo : EIATTR_KPARAM_INFO
	.align		4
.L_13:
        /*0038*/ 	.byte	0x04, 0x17
        /*003a*/ 	.short	(.L_15 - .L_14)
.L_14:
        /*003c*/ 	.word	0x00000000
        /*0040*/ 	.short	0x0000
        /*0042*/ 	.short	0x0000
        /*0044*/ 	.byte	0x00, 0xf0, 0x21, 0x00


	//----- nvinfo : EIATTR_SPARSE_MMA_MASK
	.align		4
.L_15:
        /*0048*/ 	.byte	0x03, 0x50
        /*004a*/ 	.short	0x0000


	//----- nvinfo : EIATTR_MAXREG_COUNT
	.align		4
        /*004c*/ 	.byte	0x03, 0x1b
        /*004e*/ 	.short	0x00ff


	//----- nvinfo : EIATTR_NUM_BARRIERS
	.align		4
        /*0050*/ 	.byte	0x02, 0x4c
        /*0052*/ 	.byte	0x01
	.zero		1


	//----- nvinfo : EIATTR_MERCURY_ISA_VERSION
	.align		4
        /*0054*/ 	.byte	0x03, 0x5f
        /*0056*/ 	.short	0x0101


	//----- nvinfo : EIATTR_COOP_GROUP_MASK_REGIDS
	.align		4
        /*0058*/ 	.byte	0x04, 0x29
        /*005a*/ 	.short	(.L_17 - .L_16)


	//   ....[0]....
.L_16:
        /*005c*/ 	.word	0xffffffff


	//   ....[1]....
        /*0060*/ 	.word	0xffffffff


	//   ....[2]....
        /*0064*/ 	.word	0xffffffff


	//   ....[3]....
        /*0068*/ 	.word	0xffffffff


	//   ....[4]....
        /*006c*/ 	.word	0xffffffff


	//   ....[5]....
        /*0070*/ 	.word	0xffffffff


	//   ....[6]....
        /*0074*/ 	.word	0xffffffff


	//   ....[7]....
        /*0078*/ 	.word	0xffffffff


	//----- nvinfo : EIATTR_COOP_GROUP_INSTR_OFFSETS
	.align		4
.L_17:
        /*007c*/ 	.byte	0x04, 0x28
        /*007e*/ 	.short	(.L_19 - .L_18)


	//   ....[0]....
.L_18:
        /*0080*/ 	.word	0x00000390


	//   ....[1]....
        /*0084*/ 	.word	0x000003c0


	//   ....[2]....
        /*0088*/ 	.word	0x000003f0


	//   ....[3]....
        /*008c*/ 	.word	0x00000410


	//   ....[4]....
        /*0090*/ 	.word	0x00000430


	//   ....[5]....
        /*0094*/ 	.word	0x000004a0


	//   ....[6]....
        /*0098*/ 	.word	0x000004c0


	//   ....[7]....
        /*009c*/ 	.word	0x000004e0


	//----- nvinfo : EIATTR_VRC_CTA_INIT_COUNT
	.align		4
.L_19:
        /*00a0*/ 	.byte	0x02, 0x4a
	.zero		1
	.zero		1


	//----- nvinfo : EIATTR_EXIT_INSTR_OFFSETS
	.align		4
        /*00a4*/ 	.byte	0x04, 0x1c
        /*00a6*/ 	.short	(.L_21 - .L_20)


	//   ....[0]....
.L_20:
        /*00a8*/ 	.word	0x00000cd0


	//----- nvinfo : EIATTR_MAX_THREADS
	.align		4
.L_21:
        /*00ac*/ 	.byte	0x04, 0x05
        /*00ae*/ 	.short	(.L_23 - .L_22)
.L_22:
        /*00b0*/ 	.word	0x00000100
        /*00b4*/ 	.word	0x00000001
        /*00b8*/ 	.word	0x00000001


	//----- nvinfo : EIATTR_CBANK_PARAM_SIZE
	.align		4
.L_23:
        /*00bc*/ 	.byte	0x03, 0x19
        /*00be*/ 	.short	0x0020


	//----- nvinfo : EIATTR_PARAM_CBANK
	.align		4
        /*00c0*/ 	.byte	0x04, 0x0a
        /*00c2*/ 	.short	(.L_25 - .L_24)
	.align		4
.L_24:
        /*00c4*/ 	.word	index@(.nv.constant0.triton_kernel_0d1d2d3d)
        /*00c8*/ 	.short	0x0380
        /*00ca*/ 	.short	0x0020


	//----- nvinfo : EIATTR_SW_WAR
	.align		4
.L_25:
        /*00cc*/ 	.byte	0x04, 0x36
        /*00ce*/ 	.short	(.L_27 - .L_26)
.L_26:
        /*00d0*/ 	.word	0x00000008
.L_27:


//--------------------- .nv.callgraph             --------------------------
	.section	.nv.callgraph,"",@"SHT_CUDA_CALLGRAPH"
	.align	4
	.sectionentsize	8
	.align		4
        /*0000*/ 	.word	0x00000000
	.align		4
        /*0004*/ 	.word	0xffffffff
	.align		4
        /*0008*/ 	.word	0x00000000
	.align		4
        /*000c*/ 	.word	0xfffffffe
	.align		4
        /*0010*/ 	.word	0x00000000
	.align		4
        /*0014*/ 	.word	0xfffffffd
	.align		4
        /*0018*/ 	.word	0x00000000
	.align		4
        /*001c*/ 	.word	0xfffffffc


//--------------------- .text.triton_kernel_0d1d2d3d --------------------------
	.section	.text.triton_kernel_0d1d2d3d,"ax",@progbits
	.align	128
        .global         triton_kernel_0d1d2d3d
        .type           triton_kernel_0d1d2d3d,@function
        .size           triton_kernel_0d1d2d3d,(.L_x_3 - triton_kernel_0d1d2d3d)
        .other          triton_kernel_0d1d2d3d,@"STO_CUDA_ENTRY STV_DEFAULT"
triton_kernel_0d1d2d3d:
.text.triton_kernel_0d1d2d3d:
[----:B------:R-:W-:Y:S01]  /*0000*/  LDC R1, c[0x0][0x37c] ;  /* 0x0000df00ff017b82 */ /* 0x000fe20000000800 */
[----:B------:R-:W0:Y:S01]  /*0010*/  S2R R24, SR_TID.X ;  /* 0x0000000000187919 */ /* 0x000e220000002100 */
[----:B------:R-:W-:Y:S01]  /*0020*/  HFMA2 R23, -RZ, RZ, 0, 0 ;  /* 0x00000000ff177431 */ /* 0x000fe200000001ff */
[----:B------:R-:W-:Y:S02]  /*0030*/  CS2R R16, SRZ ;  /* 0x0000000000107805 */ /* 0x000fe4000001ff00 */
[----:B------:R-:W-:Y:S01]  /*0040*/  CS2R R18, SRZ ;  /* 0x0000000000127805 */ /* 0x000fe2000001ff00 */
[----:B------:R-:W1:Y:S01]  /*0050*/  S2R R5, SR_CTAID.X ;  /* 0x0000000000057919 */ /* 0x000e620000002500 */
[----:B------:R-:W-:Y:S01]  /*0060*/  CS2R R20, SRZ ;  /* 0x0000000000147805 */ /* 0x000fe2000001ff00 */
[----:B------:R-:W-:Y:S01]  /*0070*/  IMAD.MOV.U32 R3, RZ, RZ, RZ ;  /* 0x000000ffff037224 */ /* 0x000fe200078e00ff */
[----:B------:R-:W2:Y:S01]  /*0080*/  LDCU.64 UR6, c[0x0][0x358] ;  /* 0x00006b00ff0677ac */ /* 0x000ea20008000a00 */
[----:B------:R-:W-:Y:S01]  /*0090*/  UMOV UR4, URZ ;  /* 0x000000ff00047c82 */ /* 0x000fe20008000000 */
[----:B0-----:R-:W-:-:S02]  /*00a0*/  SHF.L.U32 R0, R24, 0x3, RZ ;  /* 0x0000000318007819 */ /* 0x001fc400000006ff */
[----:B------:R-:W-:-:S03]  /*00b0*/  SHF.R.U32.HI R22, RZ, 0x5, R24 ;  /* 0x00000005ff167819 */ /* 0x000fc60000011618 */
[----:B-12---:R-:W-:-:S07]  /*00c0*/  IMAD R2, R5, 0xc460, R0 ;  /* 0x0000c46005027824 */ /* 0x006fce00078e0200 */
.L_x_0:
[----:B------:R-:W0:Y:S01]  /*00d0*/  LDC.64 R10, c[0x0][0x380] ;  /* 0x0000e000ff0a7b82 */ /* 0x000e220000000a00 */
[----:B------:R-:W-:Y:S01]  /*00e0*/  IADD3 R4, PT, PT, R0, UR4, RZ ;  /* 0x0000000400047c10 */ /* 0x000fe2000fffe0ff */
[----:B------:R-:W-:Y:S01]  /*00f0*/  VIADD R13, R2, UR4 ;  /* 0x00000004020d7c36 */ /* 0x000fe20008000000 */
[----:B------:R-:W-:Y:S02]  /*0100*/  CS2R R6, SRZ ;  /* 0x0000000000067805 */ /* 0x000fe4000001ff00 */
[----:B------:R-:W-:Y:S02]  /*0110*/  ISETP.GE.U32.AND P0, PT, R4, 0xc460, PT ;  /* 0x0000c4600400780c */ /* 0x000fe40003f06070 */
[----:B------:R-:W-:Y:S02]  /*0120*/  CS2R R4, SRZ ;  /* 0x0000000000047805 */ /* 0x000fe4000001ff00 */
[----:B------:R-:W-:Y:S02]  /*0130*/  IADD3 R15, PT, PT, R13, 0x4, RZ ;  /* 0x000000040d0f7810 */ /* 0x000fe40007ffe0ff */
[----:B------:R-:W-:-:S03]  /*0140*/  CS2R R8, SRZ ;  /* 0x0000000000087805 */ /* 0x000fc6000001ff00 */
[----:B0-----:R-:W-:-:S04]  /*0150*/  IMAD.WIDE R14, R15, 0x4, R10 ;  /* 0x000000040f0e7825 */ /* 0x001fc800078e020a */
[----:B------:R-:W-:Y:S01]  /*0160*/  IMAD.WIDE R12, R13, 0x4, R10 ;  /* 0x000000040d0c7825 */ /* 0x000fe200078e020a */
[----:B------:R-:W-:Y:S01]  /*0170*/  CS2R R10, SRZ ;  /* 0x00000000000a7805 */ /* 0x000fe2000001ff00 */
[----:B------:R-:W2:Y:S05]  /*0180*/  @!P0 LDG.E.EL.128 R4, desc[UR6][R14.64] ;  /* 0x000000060e048981 */ /* 0x000eaa000c2e1d00 */
[----:B------:R-:W3:Y:S01]  /*0190*/  @!P0 LDG.E.EL.128 R8, desc[UR6][R12.64] ;  /* 0x000000060c088981 */ /* 0x000ee2000c2e1d00 */
[----:B------:R-:W-:-:S04]  /*01a0*/  UIADD3 UR4, UPT, UPT, UR4, 0x800, URZ ;  /* 0x0000080004047890 */ /* 0x000fc8000fffe0ff */
[----:B------:R-:W-:Y:S01]  /*01b0*/  UISETP.GE.U32.AND UP0, UPT, UR4, 0xc460, UPT ;  /* 0x0000c4600400788c */ /* 0x000fe2000bf06070 */
[----:B--2---:R-:W-:Y:S02]  /*01c0*/  FSEL R26, R6, -RZ, !P0 ;  /* 0x800000ff061a7208 */ /* 0x004fe40004000000 */
[----:B------:R-:W-:Y:S02]  /*01d0*/  FSEL R6, R5, -RZ, !P0 ;  /* 0x800000ff05067208 */ /* 0x000fe40004000000 */
[----:B------:R-:W-:Y:S01]  /*01e0*/  FSEL R5, R4, -RZ, !P0 ;  /* 0x800000ff04057208 */ /* 0x000fe20004000000 */
[----:B------:R-:W-:Y:S01]  /*01f0*/  FADD R3, R26, R3 ;  /* 0x000000031a037221 */ /* 0x000fe20000000000 */
[----:B------:R-:W-:Y:S01]  /*0200*/  FSEL R7, R7, -RZ, !P0 ;  /* 0x800000ff07077208 */ /* 0x000fe20004000000 */
[----:B------:R-:W-:Y:S01]  /*0210*/  FADD R21, R6, R21 ;  /* 0x0000001506157221 */ /* 0x000fe20000000000 */
[----:B---3--:R-:W-:Y:S01]  /*0220*/  FSEL R4, R11, -RZ, !P0 ;  /* 0x800000ff0b047208 */ /* 0x008fe20004000000 */
[----:B------:R-:W-:Y:S01]  /*0230*/  FADD R20, R5, R20 ;  /* 0x0000001405147221 */ /* 0x000fe20000000000 */
[----:B------:R-:W-:Y:S01]  /*0240*/  FSEL R10, R10, -RZ, !P0 ;  /* 0x800000ff0a0a7208 */ /* 0x000fe20004000000 */
[----:B------:R-:W-:Y:S01]  /*0250*/  FADD R16, R7, R16 ;  /* 0x0000001007107221 */ /* 0x000fe20000000000 */
[----:B------:R-:W-:Y:S01]  /*0260*/  FSEL R9, R9, -RZ, !P0 ;  /* 0x800000ff09097208 */ /* 0x000fe20004000000 */
[----:B------:R-:W-:Y:S01]  /*0270*/  FADD R23, R4, R23 ;  /* 0x0000001704177221 */ /* 0x000fe20000000000 */
[----:B------:R-:W-:Y:S01]  /*0280*/  FSEL R8, R8, -RZ, !P0 ;  /* 0x800000ff08087208 */ /* 0x000fe20004000000 */
[----:B------:R-:W-:-:S02]  /*0290*/  FADD R19, R10, R19 ;  /* 0x000000130a137221 */ /* 0x000fc40000000000 */
[----:B------:R-:W-:Y:S02]  /*02a0*/  FADD R18, R9, R18 ;  /* 0x0000001209127221 */ /* 0x000fe40000000000 */
[----:B------:R-:W-:Y:S01]  /*02b0*/  FADD R17, R8, R17 ;  /* 0x0000001108117221 */ /* 0x000fe20000000000 */
[----:B------:R-:W-:Y:S06]  /*02c0*/  BRA.U !UP0, `(.L_x_0) ;  /* 0xfffffffd08807547 */ /* 0x000fec000b83ffff */
[----:B------:R-:W-:Y:S01]  /*02d0*/  FADD R18, R17, R18 ;  /* 0x0000001211127221 */ /* 0x000fe20000000000 */
[----:B------:R-:W0:Y:S01]  /*02e0*/  S2UR UR5, SR_CgaCtaId ;  /* 0x00000000000579c3 */ /* 0x000e220000008800 */
[C---:B------:R-:W-:Y:S01]  /*02f0*/  LOP3.LUT P0, RZ, R24.reuse, 0x1f, RZ, 0xc0, !PT ;  /* 0x0000001f18ff7812 */ /* 0x040fe2000780c0ff */
[----:B------:R-:W-:Y:S01]  /*0300*/  UMOV UR4, 0x400 ;  /* 0x0000040000047882 */ /* 0x000fe20000000000 */
[----:B------:R-:W-:Y:S01]  /*0310*/  FADD R18, R19, R18 ;  /* 0x0000001213127221 */ /* 0x000fe20000000000 */
[----:B------:R-:W-:-:S03]  /*0320*/  ISETP.GE.AND P1, PT, R24, 0x8, PT ;  /* 0x000000081800780c */ /* 0x000fc60003f26270 */
[----:B------:R-:W-:-:S04]  /*0330*/  FADD R23, R23, R18 ;  /* 0x0000001217177221 */ /* 0x000fc80000000000 */
[----:B------:R-:W-:-:S04]  /*0340*/  FADD R20, R20, R23 ;  /* 0x0000001714147221 */ /* 0x000fc80000000000 */
[----:B------:R-:W-:-:S04]  /*0350*/  FADD R20, R21, R20 ;  /* 0x0000001415147221 */ /* 0x000fc80000000000 */
[----:B------:R-:W-:-:S04]  /*0360*/  FADD R3, R3, R20 ;  /* 0x0000001403037221 */ /* 0x000fc80000000000 */
[----:B------:R-:W-:Y:S01]  /*0370*/  FADD R3, R16, R3 ;  /* 0x0000000310037221 */ /* 0x000fe20000000000 */
[----:B0-----:R-:W-:-:S04]  /*0380*/  ULEA UR4, UR5, UR4, 0x18 ;  /* 0x0000000405047291 */ /* 0x001fc8000f8ec0ff */
[----:B------:R-:W0:Y:S02]  /*0390*/  SHFL.BFLY PT, R4, R3, 0x10, 0x1f ;  /* 0x0e001f0003047f89 */ /* 0x000e2400000e0000 */
[----:B------:R-:W-:Y:S01]  /*03a0*/  LEA R22, R22, UR4, 0x2 ;  /* 0x0000000416167c11 */ /* 0x000fe2000f8e10ff */
[----:B0-----:R-:W-:-:S05]  /*03b0*/  FADD R4, R3, R4 ;  /* 0x0000000403047221 */ /* 0x001fca0000000000 */
[----:B------:R-:W0:Y:S02]  /*03c0*/  SHFL.BFLY PT, R5, R4, 0x8, 0x1f ;  /* 0x0d001f0004057f89 */ /* 0x000e2400000e0000 */
[----:B0-----:R-:W-:Y:S01]  /*03d0*/  FADD R5, R4, R5 ;  /* 0x0000000504057221 */ /* 0x001fe20000000000 */
[----:B------:R-:W-:-:S04]  /*03e0*/  LEA R4, R24, UR4, 0x2 ;  /* 0x0000000418047c11 */ /* 0x000fc8000f8e10ff */
[----:B------:R-:W0:Y:S02]  /*03f0*/  SHFL.BFLY PT, R6, R5, 0x4, 0x1f ;  /* 0x0c801f0005067f89 */ /* 0x000e2400000e0000 */
[----:B0-----:R-:W-:-:S05]  /*0400*/  FADD R6, R5, R6 ;  /* 0x0000000605067221 */ /* 0x001fca0000000000 */
[----:B------:R-:W0:Y:S02]  /*0410*/  SHFL.BFLY PT, R7, R6, 0x2, 0x1f ;  /* 0x0c401f0006077f89 */ /* 0x000e2400000e0000 */
[----:B0-----:R-:W-:-:S05]  /*0420*/  FADD R7, R6, R7 ;  /* 0x0000000706077221 */ /* 0x001fca0000000000 */
[----:B------:R-:W0:Y:S02]  /*0430*/  SHFL.BFLY PT, R8, R7, 0x1, 0x1f ;  /* 0x0c201f0007087f89 */ /* 0x000e2400000e0000 */
[----:B0-----:R-:W-:-:S05]  /*0440*/  FADD R11, R7, R8 ;  /* 0x00000008070b7221 */ /* 0x001fca0000000000 */
[----:B------:R-:W-:Y:S01]  /*0450*/  @!P0 STS [R22], R11 ;  /* 0x0000000b16008388 */ /* 0x000fe20000000800 */
[----:B------:R-:W-:Y:S01]  /*0460*/  BAR.SYNC.DEFER_BLOCKING 0x0 ;  /* 0x0000000000007b1d */ /* 0x000fe20000010000 */
[----:B------:R-:W-:-:S04]  /*0470*/  LOP3.LUT P0, RZ, R24, 0x7, RZ, 0xc0, !PT ;  /* 0x0000000718ff7812 */ /* 0x000fc8000780c0ff */
[----:B------:R-:W-:Y:S01]  /*0480*/  ISETP.LT.AND P0, PT, R24, 0x8, !P0 ;  /* 0x000000081800780c */ /* 0x000fe20004701270 */
[----:B------:R-:W0:Y:S04]  /*0490*/  @!P1 LDS R9, [R4] ;  /* 0x0000000004099984 */ /* 0x000e280000000800 */
[----:B0-----:R-:W0:Y:S02]  /*04a0*/  SHFL.BFLY PT, R6, R9, 0x4, 0x1f ;  /* 0x0c801f0009067f89 */ /* 0x001e2400000e0000 */
[----:B0-----:R-:W-:-:S05]  /*04b0*/  FADD R6, R9, R6 ;  /* 0x0000000609067221 */ /* 0x001fca0000000000 */
[----:B------:R-:W0:Y:S02]  /*04c0*/  SHFL.BFLY PT, R3, R6, 0x2, 0x1f ;  /* 0x0c401f0006037f89 */ /* 0x000e2400000e0000 */
[----:B0-----:R-:W-:-:S05]  /*04d0*/  FADD R5, R6, R3 ;  /* 0x0000000306057221 */ /* 0x001fca0000000000 */
[----:B------:R-:W0:Y:S02]  /*04e0*/  SHFL.BFLY PT, R8, R5, 0x1, 0x1f ;  /* 0x0c201f0005087f89 */ /* 0x000e2400000e0000 */
[----:B0-----:R-:W-:-:S05]  /*04f0*/  FADD R7, R5, R8 ;  /* 0x0000000805077221 */ /* 0x001fca0000000000 */
[----:B------:R0:W-:Y:S01]  /*0500*/  @P0 STS [R4], R7 ;  /* 0x0000000704000388 */ /* 0x0001e20000000800 */
[----:B------:R-:W-:Y:S06]  /*0510*/  BAR.SYNC.DEFER_BLOCKING 0x0 ;  /* 0x0000000000007b1d */ /* 0x000fec0000010000 */
[----:B------:R-:W1:Y:S01]  /*0520*/  LDS R3, [UR4] ;  /* 0x00000004ff037984 */ /* 0x000e620008000800 */
[----:B------:R-:W-:-:S05]  /*0530*/  UMOV UR4, URZ ;  /* 0x000000ff00047c82 */ /* 0x000fca0008000000 */
.L_x_1:
[----:B--2---:R-:W2:Y:S01]  /*0540*/  LDC.64 R20, c[0x0][0x390] ;  /* 0x0000e400ff147b82 */ /* 0x004ea20000000a00 */
[----:B0-----:R-:W-:Y:S01]  /*0550*/  VIADD R4, R0, UR4 ;  /* 0x0000000400047c36 */ /* 0x001fe20008000000 */
[----:B------:R-:W-:Y:S02]  /*0560*/  IADD3 R28, PT, PT, R2, UR4, RZ ;  /* 0x00000004021c7c10 */ /* 0x000fe4000fffe0ff */
[----:B------:R-:W-:Y:S02]  /*0570*/  CS2R R6, SRZ ;  /* 0x0000000000067805 */ /* 0x000fe4000001ff00 */
[----:B------:R-:W-:Y:S02]  /*0580*/  ISETP.GE.U32.AND P0, PT, R4, 0xc460, PT ;  /* 0x0000c4600400780c */ /* 0x000fe40003f06070 */
[----:B------:R-:W-:Y:S01]  /*0590*/  CS2R R4, SRZ ;  /* 0x0000000000047805 */ /* 0x000fe2000001ff00 */
[----:B------:R-:W0:Y:S01]  /*05a0*/  LDC.64 R30, c[0x0][0x380] ;  /* 0x0000e000ff1e7b82 */ /* 0x000e220000000a00 */
[----:B------:R-:W-:-:S02]  /*05b0*/  CS2R R8, SRZ ;  /* 0x0000000000087805 */ /* 0x000fc4000001ff00 */
[----:B------:R-:W-:-:S05]  /*05c0*/  CS2R R10, SRZ ;  /* 0x00000000000a7805 */ /* 0x000fca000001ff00 */
[----:B------:R-:W3:Y:S01]  /*05d0*/  LDC.64 R24, c[0x0][0x388] ;  /* 0x0000e200ff187b82 */ /* 0x000ee20000000a00 */
[----:B--2---:R-:W-:-:S05]  /*05e0*/  IMAD.WIDE R14, R28, 0x4, R20 ;  /* 0x000000041c0e7825 */ /* 0x004fca00078e0214 */
[----:B------:R2:W4:Y:S01]  /*05f0*/  @!P0 LDG.E.EF.128 R4, desc[UR6][R14.64] ;  /* 0x000000060e048981 */ /* 0x000522000c0e1d00 */
[----:B0-----:R-:W-:-:S05]  /*0600*/  IMAD.WIDE R18, R28, 0x4, R30 ;  /* 0x000000041c127825 */ /* 0x001fca00078e021e */
[----:B------:R0:W5:Y:S01]  /*0610*/  @!P0 LDG.E.EF.128 R8, desc[UR6][R18.64] ;  /* 0x0000000612088981 */ /* 0x000162000c0e1d00 */
[----:B------:R-:W-:Y:S01]  /*0620*/  VIADD R27, R28, 0x4 ;  /* 0x000000041c1b7836 */ /* 0x000fe20000000000 */
[----:B------:R-:W-:Y:S02]  /*0630*/  CS2R R16, SRZ ;  /* 0x0000000000107805 */ /* 0x000fe4000001ff00 */
[----:B------:R-:W-:Y:S02]  /*0640*/  CS2R R12, SRZ ;  /* 0x00000000000c7805 */ /* 0x000fe4000001ff00 */
[----:B--2---:R-:W-:Y:S01]  /*0650*/  CS2R R14, SRZ ;  /* 0x00000000000e7805 */ /* 0x004fe2000001ff00 */
[----:B------:R-:W-:-:S04]  /*0660*/  IMAD.WIDE R20, R27, 0x4, R20 ;  /* 0x000000041b147825 */ /* 0x000fc800078e0214 */
[----:B---3--:R-:W-:Y:S01]  /*0670*/  IMAD.WIDE R22, R28, 0x4, R24 ;  /* 0x000000041c167825 */ /* 0x008fe200078e0218 */
[----:B0-----:R-:W-:-:S04]  /*0680*/  CS2R R18, SRZ ;  /* 0x0000000000127805 */ /* 0x001fc8000001ff00 */
[----:B------:R-:W2:Y:S04]  /*0690*/  @!P0 LDG.E.EF.128 R12, desc[UR6][R22.64] ;  /* 0x00000006160c8981 */ /* 0x000ea8000c0e1d00 */
[----:B------:R0:W3:Y:S01]  /*06a0*/  @!P0 LDG.E.EF.128 R16, desc[UR6][R20.64] ;  /* 0x0000000614108981 */ /* 0x0000e2000c0e1d00 */
[----:B------:R-:W-:Y:S01]  /*06b0*/  IMAD.WIDE R30, R27, 0x4, R30 ;  /* 0x000000041b1e7825 */ /* 0x000fe200078e021e */
[----:B0-----:R-:W-:Y:S02]  /*06c0*/  CS2R R20, SRZ ;  /* 0x0000000000147805 */ /* 0x001fe4000001ff00 */
[----:B----4-:R-:W-:Y:S02]  /*06d0*/  SEL R5, R5, RZ, !P0 ;  /* 0x000000ff05057207 */ /* 0x010fe40004000000 */
[----:B------:R-:W-:-:S03]  /*06e0*/  SEL R4, R4, RZ, !P0 ;  /* 0x000000ff04047207 */ /* 0x000fc60004000000 */
[----:B------:R-:W-:Y:S02]  /*06f0*/  FMUL R29, R5, 1.4426950216293334961 ;  /* 0x3fb8aa3b051d7820 */ /* 0x000fe40000400000 */
[----:B------:R-:W-:Y:S01]  /*0700*/  FMUL R5, R4, 1.4426950216293334961 ;  /* 0x3fb8aa3b04057820 */ /* 0x000fe20000400000 */
[----:B-----5:R-:W-:Y:S02]  /*0710*/  SEL R22, R9, RZ, !P0 ;  /* 0x000000ff09167207 */ /* 0x020fe40004000000 */
[----:B------:R-:W-:Y:S02]  /*0720*/  FSETP.GEU.AND P2, PT, R29, -126, PT ;  /* 0xc2fc00001d00780b */ /* 0x000fe40003f4e000 */
[----:B------:R-:W-:-:S11]  /*0730*/  FSETP.GEU.AND P1, PT, R5, -126, PT ;  /* 0xc2fc00000500780b */ /* 0x000fd60003f2e000 */
[----:B------:R-:W-:Y:S02]  /*0740*/  @!P2 FMUL R29, R29, 0.5 ;  /* 0x3f0000001d1da820 */ /* 0x000fe40000400000 */
[----:B------:R-:W-:Y:S02]  /*0750*/  @!P1 FMUL R5, R5, 0.5 ;  /* 0x3f00000005059820 */ /* 0x000fe40000400000 */
[----:B------:R-:W0:Y:S08]  /*0760*/  MUFU.EX2 R4, R29 ;  /* 0x0000001d00047308 */ /* 0x000e300000000800 */
[----:B------:R-:W4:Y:S01]  /*0770*/  MUFU.EX2 R26, R5 ;  /* 0x00000005001a7308 */ /* 0x000f220000000800 */
[----:B------:R-:W-:Y:S01]  /*0780*/  SEL R8, R8, RZ, !P0 ;  /* 0x000000ff08087207 */ /* 0x000fe20004000000 */
[----:B0-----:R-:W-:-:S04]  /*0790*/  @!P2 FMUL R4, R4, R4 ;  /* 0x000000040404a220 */ /* 0x001fc80000400000 */
[----:B-1----:R-:W-:Y:S01]  /*07a0*/  FFMA R4, -R3, R4, R22 ;  /* 0x0000000403047223 */ /* 0x002fe20000000116 */
[----:B------:R-:W-:Y:S01]  /*07b0*/  CS2R R22, SRZ ;  /* 0x0000000000167805 */ /* 0x000fe2000001ff00 */
[----:B----4-:R-:W-:-:S05]  /*07c0*/  @!P1 FMUL R26, R26, R26 ;  /* 0x0000001a1a1a9220 */ /* 0x010fca0000400000 */
[----:B------:R0:W4:Y:S01]  /*07d0*/  @!P0 LDG.E.EF.128 R20, desc[UR6][R30.64] ;  /* 0x000000061e148981 */ /* 0x000122000c0e1d00 */
[----:B------:R-:W-:Y:S01]  /*07e0*/  FFMA R5, -R3, R26, R8 ;  /* 0x0000001a03057223 */ /* 0x000fe20000000108 */
[----:B------:R-:W-:Y:S01]  /*07f0*/  IMAD.WIDE R8, R27, 0x4, R24 ;  /* 0x000000041b087825 */ /* 0x000fe200078e0218 */
[----:B------:R-:W-:Y:S02]  /*0800*/  CS2R R24, SRZ ;  /* 0x0000000000187805 */ /* 0x000fe4000001ff00 */
[----:B------:R-:W-:-:S06]  /*0810*/  CS2R R26, SRZ ;  /* 0x00000000001a7805 */ /* 0x000fcc000001ff00 */
[----:B------:R1:W5:Y:S01]  /*0820*/  @!P0 LDG.E.EF.128 R24, desc[UR6][R8.64] ;  /* 0x0000000608188981 */ /* 0x000362000c0e1d00 */
[----:B------:R-:W-:Y:S01]  /*0830*/  SEL R7, R7, RZ, !P0 ;  /* 0x000000ff07077207 */ /* 0x000fe20004000000 */
[----:B------:R-:W-:Y:S01]  /*0840*/  UIADD3 UR4, UPT, UPT, UR4, 0x800, URZ ;  /* 0x0000080004047890 */ /* 0x000fe2000fffe0ff */
[----:B------:R-:W-:Y:S02]  /*0850*/  SEL R6, R6, RZ, !P0 ;  /* 0x000000ff06067207 */ /* 0x000fe40004000000 */
[----:B---3--:R-:W-:Y:S01]  /*0860*/  SEL R16, R16, RZ, !P0 ;  /* 0x000000ff10107207 */ /* 0x008fe20004000000 */
[----:B0-----:R-:W-:Y:S01]  /*0870*/  FMUL R30, R7, 1.4426950216293334961 ;  /* 0x3fb8aa3b071e7820 */ /* 0x001fe20000400000 */
[----:B------:R-:W-:Y:S01]  /*0880*/  SEL R18, R18, RZ, !P0 ;  /* 0x000000ff12127207 */ /* 0x000fe20004000000 */
[----:B------:R-:W-:Y:S01]  /*0890*/  FMUL R29, R6, 1.4426950216293334961 ;  /* 0x3fb8aa3b061d7820 */ /* 0x000fe20000400000 */
[----:B------:R-:W-:Y:S01]  /*08a0*/  SEL R17, R17, RZ, !P0 ;  /* 0x000000ff11117207 */ /* 0x000fe20004000000 */
[----:B------:R-:W-:Y:S01]  /*08b0*/  FMUL R16, R16, 1.4426950216293334961 ;  /* 0x3fb8aa3b10107820 */ /* 0x000fe20000400000 */
[----:B------:R-:W-:Y:S01]  /*08c0*/  FSETP.GEU.AND P5, PT, R30, -126, PT ;  /* 0xc2fc00001e00780b */ /* 0x000fe20003fae000 */
[----:B------:R-:W-:Y:S01]  /*08d0*/  FMUL R7, R18, 1.4426950216293334961 ;  /* 0x3fb8aa3b12077820 */ /* 0x000fe20000400000 */
[----:B------:R-:W-:Y:S01]  /*08e0*/  FSETP.GEU.AND P4, PT, R29, -126, PT ;  /* 0xc2fc00001d00780b */ /* 0x000fe20003f8e000 */
[----:B------:R-:W-:Y:S01]  /*08f0*/  FMUL R6, R17, 1.4426950216293334961 ;  /* 0x3fb8aa3b11067820 */ /* 0x000fe20000400000 */
[----:B------:R-:W-:Y:S01]  /*0900*/  SEL R19, R19, RZ, !P0 ;  /* 0x000000ff13137207 */ /* 0x000fe20004000000 */
[----:B------:R-:W-:Y:S01]  /*0910*/  UISETP.GE.U32.AND UP0, UPT, UR4, 0xc460, UPT ;  /* 0x0000c4600400788c */ /* 0x000fe2000bf06070 */
[----:B------:R-:W-:-:S02]  /*0920*/  FSETP.GEU.AND P3, PT, R16, -126, PT ;  /* 0xc2fc00001000780b */ /* 0x000fc40003f6e000 */
[----:B------:R-:W-:Y:S01]  /*0930*/  FSETP.GEU.AND P1, PT, R7, -126, PT ;  /* 0xc2fc00000700780b */ /* 0x000fe20003f2e000 */
[----:B-1----:R-:W-:Y:S01]  /*0940*/  FMUL R9, R19, 1.4426950216293334961 ;  /* 0x3fb8aa3b13097820 */ /* 0x002fe20000400000 */
[----:B------:R-:W-:Y:S02]  /*0950*/  FSETP.GEU.AND P2, PT, R6, -126, PT ;  /* 0xc2fc00000600780b */ /* 0x000fe40003f4e000 */
[----:B------:R-:W-:Y:S01]  /*0960*/  SEL R10, R10, RZ, !P0 ;  /* 0x000000ff0a0a7207 */ /* 0x000fe20004000000 */
[----:B------:R-:W-:Y:S01]  /*0970*/  @!P5 FMUL R30, R30, 0.5 ;  /* 0x3f0000001e1ed820 */ /* 0x000fe20000400000 */
[----:B--2---:R-:W-:Y:S01]  /*0980*/  SEL R12, R12, RZ, !P0 ;  /* 0x000000ff0c0c7207 */ /* 0x004fe20004000000 */
[----:B------:R-:W-:Y:S01]  /*0990*/  @!P4 FMUL R29, R29, 0.5 ;  /* 0x3f0000001d1dc820 */ /* 0x000fe20000400000 */
[----:B------:R-:W-:Y:S02]  /*09a0*/  SEL R17, R13, RZ, !P0 ;  /* 0x000000ff0d117207 */ /* 0x000fe40004000000 */
[----:B------:R-:W-:Y:S01]  /*09b0*/  SEL R13, R14, RZ, !P0 ;  /* 0x000000ff0e0d7207 */ /* 0x000fe20004000000 */
[----:B------:R-:W0:Y:S01]  /*09c0*/  MUFU.EX2 R30, R30 ;  /* 0x0000001e001e7308 */ /* 0x000e220000000800 */
[----:B------:R-:W-:Y:S01]  /*09d0*/  @!P3 FMUL R16, R16, 0.5 ;  /* 0x3f0000001010b820 */ /* 0x000fe20000400000 */
[----:B------:R-:W-:Y:S01]  /*09e0*/  @!P1 FMUL R7, R7, 0.5 ;  /* 0x3f00000007079820 */ /* 0x000fe20000400000 */
[----:B------:R-:W-:Y:S01]  /*09f0*/  SEL R18, R11, RZ, !P0 ;  /* 0x000000ff0b127207 */ /* 0x000fe20004000000 */
[----:B------:R-:W-:Y:S01]  /*0a00*/  @!P2 FMUL R6, R6, 0.5 ;  /* 0x3f0000000606a820 */ /* 0x000fe20000400000 */
[----:B------:R-:W-:Y:S01]  /*0a10*/  FADD R11, R12, R5 ;  /* 0x000000050c0b7221 */ /* 0x000fe20000000000 */
[----:B------:R-:W-:Y:S01]  /*0a20*/  FADD R12, R17, R4 ;  /* 0x00000004110c7221 */ /* 0x000fe20000000000 */
[----:B------:R-:W-:Y:S01]  /*0a30*/  SEL R15, R15, RZ, !P0 ;  /* 0x000000ff0f0f7207 */ /* 0x000fe20004000000 */
[----:B------:R-:W1:Y:S01]  /*0a40*/  MUFU.EX2 R8, R29 ;  /* 0x0000001d00087308 */ /* 0x000e620000000800 */
[----:B------:R-:W2:Y:S07]  /*0a50*/  LDC.64 R4, c[0x0][0x398] ;  /* 0x0000e600ff047b82 */ /* 0x000eae0000000a00 */
[----:B------:R-:W3:Y:S01]  /*0a60*/  MUFU.EX2 R16, R16 ;  /* 0x0000001000107308 */ /* 0x000ee20000000800 */
[----:B0-----:R-:W-:Y:S01]  /*0a70*/  @!P5 FMUL R30, R30, R30 ;  /* 0x0000001e1e1ed220 */ /* 0x001fe20000400000 */
[----:B------:R-:W-:-:S03]  /*0a80*/  FSETP.GEU.AND P5, PT, R9, -126, PT ;  /* 0xc2fc00000900780b */ /* 0x000fc60003fae000 */
[----:B------:R-:W-:-:S03]  /*0a90*/  FFMA R30, -R3, R30, R18 ;  /* 0x0000001e031e7223 */ /* 0x000fc60000000112 */
[----:B------:R-:W0:Y:S01]  /*0aa0*/  MUFU.EX2 R6, R6 ;  /* 0x0000000600067308 */ /* 0x000e220000000800 */
[----:B-1----:R-:W-:-:S04]  /*0ab0*/  @!P4 FMUL R8, R8, R8 ;  /* 0x000000080808c220 */ /* 0x002fc80000400000 */
[----:B------:R-:W-:Y:S02]  /*0ac0*/  FFMA R10, -R3, R8, R10 ;  /* 0x00000008030a7223 */ /* 0x000fe4000000010a */
[----:B------:R-:W-:Y:S01]  /*0ad0*/  @!P5 FMUL R9, R9, 0.5 ;  /* 0x3f0000000909d820 */ /* 0x000fe20000400000 */
[----:B------:R1:W1:Y:S01]  /*0ae0*/  MUFU.EX2 R8, R7 ;  /* 0x0000000700087308 */ /* 0x0002620000000800 */
[----:B------:R-:W-:Y:S01]  /*0af0*/  FADD R10, R13, R10 ;  /* 0x0000000a0d0a7221 */ /* 0x000fe20000000000 */
[----:B---3--:R-:W-:Y:S01]  /*0b00*/  @!P3 FMUL R16, R16, R16 ;  /* 0x000000101010b220 */ /* 0x008fe20000400000 */
[----:B--2---:R-:W-:Y:S01]  /*0b10*/  IMAD.WIDE R28, R28, 0x2, R4 ;  /* 0x000000021c1c7825 */ /* 0x004fe200078e0204 */
[----:B------:R-:W-:-:S04]  /*0b20*/  F2FP.F16.F32.PACK_AB R4, R12, R11 ;  /* 0x0000000b0c04723e */ /* 0x000fc800000000ff */
[----:B------:R-:W2:Y:S01]  /*0b30*/  MUFU.EX2 R14, R9 ;  /* 0x00000009000e7308 */ /* 0x000ea20000000800 */
[----:B0-----:R-:W-:Y:S01]  /*0b40*/  @!P2 FMUL R6, R6, R6 ;  /* 0x000000060606a220 */ /* 0x001fe20000400000 */
[----:B-1----:R-:W-:-:S05]  /*0b50*/  FADD R7, R15, R30 ;  /* 0x0000001e0f077221 */ /* 0x002fca0000000000 */
[----:B------:R-:W-:Y:S01]  /*0b60*/  F2FP.F16.F32.PACK_AB R5, R7, R10 ;  /* 0x0000000a0705723e */ /* 0x000fe200000000ff */
[----:B------:R-:W-:Y:S01]  /*0b70*/  @!P1 FMUL R8, R8, R8 ;  /* 0x0000000808089220 */ /* 0x000fe20000400000 */
[----:B--2---:R-:W-:Y:S01]  /*0b80*/  @!P5 FMUL R14, R14, R14 ;  /* 0x0000000e0e0ed220 */ /* 0x004fe20000400000 */
[----:B----4-:R-:W-:Y:S02]  /*0b90*/  SEL R13, R22, RZ, !P0 ;  /* 0x000000ff160d7207 */ /* 0x010fe40004000000 */
[----:B------:R-:W-:Y:S02]  /*0ba0*/  SEL R20, R20, RZ, !P0 ;  /* 0x000000ff14147207 */ /* 0x000fe40004000000 */
[----:B------:R-:W-:Y:S01]  /*0bb0*/  SEL R21, R21, RZ, !P0 ;  /* 0x000000ff15157207 */ /* 0x000fe20004000000 */
[----:B------:R-:W-:Y:S01]  /*0bc0*/  FFMA R8, -R3, R8, R13 ;  /* 0x0000000803087223 */ /* 0x000fe2000000010d */
[----:B------:R-:W-:Y:S01]  /*0bd0*/  SEL R18, R23, RZ, !P0 ;  /* 0x000000ff17127207 */ /* 0x000fe20004000000 */
[----:B------:R-:W-:-:S02]  /*0be0*/  FFMA R16, -R3, R16, R20 ;  /* 0x0000001003107223 */ /* 0x000fc40000000114 */
[C---:B------:R-:W-:Y:S01]  /*0bf0*/  FFMA R6, -R3.reuse, R6, R21 ;  /* 0x0000000603067223 */ /* 0x040fe20000000115 */
[----:B-----5:R-:W-:Y:S01]  /*0c00*/  SEL R9, R24, RZ, !P0 ;  /* 0x000000ff18097207 */ /* 0x020fe20004000000 */
[----:B------:R-:W-:Y:S01]  /*0c10*/  FFMA R14, -R3, R14, R18 ;  /* 0x0000000e030e7223 */ /* 0x000fe20000000112 */
[----:B------:R-:W-:Y:S02]  /*0c20*/  SEL R13, R26, RZ, !P0 ;  /* 0x000000ff1a0d7207 */ /* 0x000fe40004000000 */
[----:B------:R-:W-:Y:S01]  /*0c30*/  SEL R25, R25, RZ, !P0 ;  /* 0x000000ff19197207 */ /* 0x000fe20004000000 */
[----:B------:R-:W-:Y:S01]  /*0c40*/  FADD R16, R9, R16 ;  /* 0x0000001009107221 */ /* 0x000fe20000000000 */
[----:B------:R-:W-:Y:S01]  /*0c50*/  SEL R27, R27, RZ, !P0 ;  /* 0x000000ff1b1b7207 */ /* 0x000fe20004000000 */
[----:B------:R-:W-:Y:S02]  /*0c60*/  FADD R8, R13, R8 ;  /* 0x000000080d087221 */ /* 0x000fe40000000000 */
[----:B------:R-:W-:-:S02]  /*0c70*/  FADD R9, R25, R6 ;  /* 0x0000000619097221 */ /* 0x000fc40000000000 */
[----:B------:R-:W-:-:S03]  /*0c80*/  FADD R13, R27, R14 ;  /* 0x0000000e1b0d7221 */ /* 0x000fc60000000000 */
[----:B------:R-:W-:Y:S02]  /*0c90*/  F2FP.F16.F32.PACK_AB R6, R9, R16 ;  /* 0x000000100906723e */ /* 0x000fe400000000ff */
[----:B------:R-:W-:-:S05]  /*0ca0*/  F2FP.F16.F32.PACK_AB R7, R13, R8 ;  /* 0x000000080d07723e */ /* 0x000fca00000000ff */
[----:B------:R2:W-:Y:S01]  /*0cb0*/  @!P0 STG.E.128 desc[UR6][R28.64], R4 ;  /* 0x000000041c008986 */ /* 0x0005e2000c101d06 */
[----:B------:R-:W-:Y:S05]  /*0cc0*/  BRA.U !UP0, `(.L_x_1) ;  /* 0xfffffff9081c7547 */ /* 0x000fea000b83ffff */
[----:B------:R-:W-:Y:S05]  /*0cd0*/  EXIT ;  /* 0x000000000000794d */ /* 0x000fea0003800000 */
.L_x_2:
[----:B------:R-:W-:-:S00]  /*0ce0*/  BRA `(.L_x_2) ;  /* 0xfffffffc00fc7947 */ /* 0x000fc0000383ffff */
[----:B------:R-:W-:-:S00]  /*0cf0*/  NOP ;  /* 0x0000000000007918 */ /* 0x000fc00000000000 */
        /* <DEDUP_REMOVED lines=8> */
.L_x_3:


//--------------------- .nv.shared.triton_kernel_0d1d2d3d --------------------------
	.section	.nv.shared.triton_kernel_0d1d2d3d,"aw",@nobits
	.sectionflags	@""
	.align	16
	.zero		1024


//--------------------- .nv.shared.reserved.0     --------------------------
	.section	.nv.shared.reserved.0,"aw",@nobits
	.weak		__nv_reservedSMEM_offset_0_alias
	.size		__nv_reservedSMEM_offset_0_alias, 0, 64
	.other		__nv_reservedSMEM_offset_0_alias,@"STO_CUDA_RESERVED_SHARED STV_DEFAULT"
__nv_reservedSMEM_offset_0_alias:
	.zero		0
	.zero		64


//--------------------- .nv.constant0.triton_kernel_0d1d2d3d --------------------------
	.section	.nv.constant0.triton_kernel_0d1d2d3d,"a",@progbits
	.sectionflags	@""
	.align	4
.nv.constant0.triton_kernel_0d1d2d3d:
	.zero		928


//--------------------- SYMBOLS --------------------------

	.type		.nv.reservedSmem.offset0,@object
	.size		.nv.reservedSmem.offset0,0x4
	.type		.nv.reservedSmem.cap,@object
	.size		.nv.reservedSmem.cap,0x4
